//
// Generated by NVIDIA NVVM Compiler
//
// Compiler Build ID: CL-36424714
// Cuda compilation tools, release 13.0, V13.0.88
// Based on NVVM 20.0.0
//

.version 9.0
.target sm_100
.address_size 64

	// .globl	generate_seeds

.visible .entry generate_seeds(
	.param .u64 .ptr .align 1 generate_seeds_param_0,
	.param .u64 generate_seeds_param_1,
	.param .u32 generate_seeds_param_2
)
{
	.reg .pred 	%p<3>;
	.reg .b32 	%r<11>;
	.reg .b64 	%rd<43>;

	ld.param.u64 	%rd2, [generate_seeds_param_0];
	ld.param.u64 	%rd3, [generate_seeds_param_1];
	ld.param.u32 	%r6, [generate_seeds_param_2];
	mov.u32 	%r7, %ctaid.x;
	mov.u32 	%r1, %ntid.x;
	mov.u32 	%r8, %tid.x;
	mad.lo.s32 	%r10, %r7, %r1, %r8;
	setp.ge.u32 	%p1, %r10, %r6;
	@%p1 bra 	$L__BB0_3;
	mov.u32 	%r9, %nctaid.x;
	mul.lo.s32 	%r3, %r1, %r9;
	cvta.to.global.u64 	%rd1, %rd2;
$L__BB0_2:
	mul.wide.u32 	%rd4, %r10, 32;
	add.s64 	%rd5, %rd4, %rd3;
	add.s64 	%rd6, %rd5, -7046029254386353131;
	shr.u64 	%rd7, %rd6, 30;
	xor.b64  	%rd8, %rd7, %rd6;
	mul.lo.s64 	%rd9, %rd8, -4658895280553007687;
	shr.u64 	%rd10, %rd9, 27;
	xor.b64  	%rd11, %rd10, %rd9;
	mul.lo.s64 	%rd12, %rd11, -7723592293110705685;
	shr.u64 	%rd13, %rd12, 31;
	xor.b64  	%rd14, %rd13, %rd12;
	add.s64 	%rd15, %rd5, 4354685564936845354;
	shr.u64 	%rd16, %rd15, 30;
	xor.b64  	%rd17, %rd16, %rd15;
	mul.lo.s64 	%rd18, %rd17, -4658895280553007687;
	shr.u64 	%rd19, %rd18, 27;
	xor.b64  	%rd20, %rd19, %rd18;
	mul.lo.s64 	%rd21, %rd20, -7723592293110705685;
	shr.u64 	%rd22, %rd21, 31;
	xor.b64  	%rd23, %rd22, %rd21;
	add.s64 	%rd24, %rd5, -2691343689449507777;
	shr.u64 	%rd25, %rd24, 30;
	xor.b64  	%rd26, %rd25, %rd24;
	mul.lo.s64 	%rd27, %rd26, -4658895280553007687;
	shr.u64 	%rd28, %rd27, 27;
	xor.b64  	%rd29, %rd28, %rd27;
	mul.lo.s64 	%rd30, %rd29, -7723592293110705685;
	shr.u64 	%rd31, %rd30, 31;
	xor.b64  	%rd32, %rd31, %rd30;
	add.s64 	%rd33, %rd5, 8709371129873690708;
	shr.u64 	%rd34, %rd33, 30;
	xor.b64  	%rd35, %rd34, %rd33;
	mul.lo.s64 	%rd36, %rd35, -4658895280553007687;
	shr.u64 	%rd37, %rd36, 27;
	xor.b64  	%rd38, %rd37, %rd36;
	mul.lo.s64 	%rd39, %rd38, -7723592293110705685;
	shr.u64 	%rd40, %rd39, 31;
	xor.b64  	%rd41, %rd40, %rd39;
	add.s64 	%rd42, %rd1, %rd4;
	st.global.v2.u64 	[%rd42], {%rd14, %rd23};
	st.global.v2.u64 	[%rd42+16], {%rd32, %rd41};
	add.s32 	%r10, %r10, %r3;
	setp.lt.u32 	%p2, %r10, %r6;
	@%p2 bra 	$L__BB0_2;
$L__BB0_3:
	ret;

}


// ===== COMPILED SASS (sm_100) =====

	.target	sm_100

	.elftype	@"ET_EXEC"


//--------------------- .note.nv.tkinfo           --------------------------
	.section	.note.nv.tkinfo,"",@"SHT_NOTE"
	.sectionflags	@"SHF_NOTE_NV_TKINFO"
	.tkinfo
        /*0018*/ 	.word	0x00000002
        /*0030*/ 	.string	""
        /*0030*/ 	.string	"ptxas"
        /*0030*/ 	.string	"Cuda compilation tools, release 13.0, V13.0.88"
        /*0030*/ 	.string	"Build cuda_13.0.r13.0/compiler.36424714_0"
        /*0030*/ 	.string	"-arch sm_100 -m 64 "



//--------------------- .note.nv.cuinfo           --------------------------
	.section	.note.nv.cuinfo,"",@"SHT_NOTE"
	.sectionflags	@"SHF_NOTE_NV_CUINFO"
        /*0018*/ 	.short	0x0002
        /*001a*/ 	.short	0x0064
        /*001c*/ 	.short	0x0082
	.zero		2


//--------------------- .nv.info                  --------------------------
	.section	.nv.info,"",@"SHT_CUDA_INFO"
	.align	4


	//----- nvinfo : EIATTR_REGCOUNT
	.align		4
        /*0000*/ 	.byte	0x04, 0x2f
        /*0002*/ 	.short	(.L_1 - .L_0)
	.align		4
.L_0:
        /*0004*/ 	.word	index@(generate_seeds)
        /*0008*/ 	.word	0x0000001a


	//----- nvinfo : EIATTR_FRAME_SIZE
	.align		4
.L_1:
        /*000c*/ 	.byte	0x04, 0x11
        /*000e*/ 	.short	(.L_3 - .L_2)
	.align		4
.L_2:
        /*0010*/ 	.word	index@(generate_seeds)
        /*0014*/ 	.word	0x00000000


	//----- nvinfo : EIATTR_MIN_STACK_SIZE
	.align		4
.L_3:
        /*0018*/ 	.byte	0x04, 0x12
        /*001a*/ 	.short	(.L_5 - .L_4)
	.align		4
.L_4:
        /*001c*/ 	.word	index@(generate_seeds)
        /*0020*/ 	.word	0x00000000
.L_5:


//--------------------- .nv.compat                --------------------------
	.section	.nv.compat,"",@"SHT_CUDA_COMPAT_INFO"
	.align	4
        /*0000*/ 	.byte	0x02, 0x09, 0x00, 0x00, 0x02, 0x02, 0x01, 0x00, 0x02, 0x05, 0x05, 0x00, 0x03, 0x07, 0x01, 0x01
        /*0010*/ 	.byte	0x02, 0x03, 0x00, 0x00, 0x02, 0x06, 0x01, 0x00, 0x04, 0x0b, 0x08, 0x00, 0x09, 0x00, 0x00, 0x00
        /*0020*/ 	.byte	0x00, 0x00, 0x00, 0x00


//--------------------- .nv.info.generate_seeds   --------------------------
	.section	.nv.info.generate_seeds,"",@"SHT_CUDA_INFO"
	.sectionflags	@""
	.align	4


	//----- nvinfo : EIATTR_CUDA_API_VERSION
	.align		4
        /*0000*/ 	.byte	0x04, 0x37
        /*0002*/ 	.short	(.L_7 - .L_6)
.L_6:
        /*0004*/ 	.word	0x00000082


	//----- nvinfo : EIATTR_KPARAM_INFO
	.align		4
.L_7:
        /*0008*/ 	.byte	0x04, 0x17
        /*000a*/ 	.short	(.L_9 - .L_8)
.L_8:
        /*000c*/ 	.word	0x00000000
        /*0010*/ 	.short	0x0002
        /*0012*/ 	.short	0x0010
        /*0014*/ 	.byte	0x00, 0xf0, 0x11, 0x00


	//----- nvinfo : EIATTR_KPARAM_INFO
	.align		4
.L_9:
        /*0018*/ 	.byte	0x04, 0x17
        /*001a*/ 	.short	(.L_11 - .L_10)
.L_10:
        /*001c*/ 	.word	0x00000000
        /*0020*/ 	.short	0x0001
        /*0022*/ 	.short	0x0008
        /*0024*/ 	.byte	0x00, 0xf0, 0x21, 0x00


	//----- nvinfo : EIATTR_KPARAM_INFO
	.align		4
.L_11:
        /*0028*/ 	.byte	0x04, 0x17
        /*002a*/ 	.short	(.L_13 - .L_12)
.L_12:
        /*002c*/ 	.word	0x00000000
        /*0030*/ 	.short	0x0000
        /*0032*/ 	.short	0x0000
        /*0034*/ 	.byte	0x00, 0xf5, 0x21, 0x00


	//----- nvinfo : EIATTR_SPARSE_MMA_MASK
	.align		4
.L_13:
        /*0038*/ 	.byte	0x03, 0x50
        /*003a*/ 	.short	0x0000


	//----- nvinfo : EIATTR_MAXREG_COUNT
	.align		4
        /*003c*/ 	.byte	0x03, 0x1b
        /*003e*/ 	.short	0x00ff


	//----- nvinfo : EIATTR_MERCURY_ISA_VERSION
	.align		4
        /*0040*/ 	.byte	0x03, 0x5f
        /*0042*/ 	.short	0x0101


	//----- nvinfo : EIATTR_VRC_CTA_INIT_COUNT
	.align		4
        /*0044*/ 	.byte	0x02, 0x4a
	.zero		1
	.zero		1


	//----- nvinfo : EIATTR_EXIT_INSTR_OFFSETS
	.align		4
        /*0048*/ 	.byte	0x04, 0x1c
        /*004a*/ 	.short	(.L_15 - .L_14)


	//   ....[0]....
.L_14:
        /*004c*/ 	.word	0x00000070


	//   ....[1]....
        /*0050*/ 	.word	0x00000700


	//----- nvinfo : EIATTR_CRS_STACK_SIZE
	.align		4
.L_15:
        /*0054*/ 	.byte	0x04, 0x1e
        /*0056*/ 	.short	(.L_17 - .L_16)
.L_16:
        /*0058*/ 	.word	0x00000000


	//----- nvinfo : EIATTR_CBANK_PARAM_SIZE
	.align		4
.L_17:
        /*005c*/ 	.byte	0x03, 0x19
        /*005e*/ 	.short	0x0014


	//----- nvinfo : EIATTR_PARAM_CBANK
	.align		4
        /*0060*/ 	.byte	0x04, 0x0a
        /*0062*/ 	.short	(.L_19 - .L_18)
	.align		4
.L_18:
        /*0064*/ 	.word	index@(.nv.constant0.generate_seeds)
        /*0068*/ 	.short	0x0380
        /*006a*/ 	.short	0x0014


	//----- nvinfo : EIATTR_SW_WAR
	.align		4
.L_19:
        /*006c*/ 	.byte	0x04, 0x36
        /*006e*/ 	.short	(.L_21 - .L_20)
.L_20:
        /*0070*/ 	.word	0x00000008
.L_21:


//--------------------- .nv.callgraph             --------------------------
	.section	.nv.callgraph,"",@"SHT_CUDA_CALLGRAPH"
	.align	4
	.sectionentsize	8
	.align		4
        /*0000*/ 	.word	0x00000000
	.align		4
        /*0004*/ 	.word	0xffffffff
	.align		4
        /*0008*/ 	.word	0x00000000
	.align		4
        /*000c*/ 	.word	0xfffffffe
	.align		4
        /*0010*/ 	.word	0x00000000
	.align		4
        /*0014*/ 	.word	0xfffffffd
	.align		4
        /*0018*/ 	.word	0x00000000
	.align		4
        /*001c*/ 	.word	0xfffffffc


//--------------------- .text.generate_seeds      --------------------------
	.section	.text.generate_seeds,"ax",@progbits
	.align	128
        .global         generate_seeds
        .type           generate_seeds,@function
        .size           generate_seeds,(.L_x_2 - generate_seeds)
        .other          generate_seeds,@"STO_CUDA_ENTRY STV_DEFAULT"
generate_seeds:
.text.generate_seeds:
[----:B------:R-:W-:Y:S01]  /*0000*/  LDC R1, c[0x0][0x37c] ;  /* 0x0000df00ff017b82 */ /* 0x000fe20000000800 */
[----:B------:R-:W0:Y:S07]  /*0010*/  S2R R15, SR_TID.X ;  /* 0x00000000000f7919 */ /* 0x000e2e0000002100 */
[----:B------:R-:W0:Y:S01]  /*0020*/  S2UR UR4, SR_CTAID.X ;  /* 0x00000000000479c3 */ /* 0x000e220000002500 */
[----:B------:R-:W1:Y:S07]  /*0030*/  LDCU UR5, c[0x0][0x390] ;  /* 0x00007200ff0577ac */ /* 0x000e6e0008000800 */
[----:B------:R-:W0:Y:S02]  /*0040*/  LDC R0, c[0x0][0x360] ;  /* 0x0000d800ff007b82 */ /* 0x000e240000000800 */
[----:B0-----:R-:W-:-:S05]  /*0050*/  IMAD R15, R0, UR4, R15 ;  /* 0x00000004000f7c24 */ /* 0x001fca000f8e020f */
[----:B-1----:R-:W-:-:S13]  /*0060*/  ISETP.GE.U32.AND P0, PT, R15, UR5, PT ;  /* 0x000000050f007c0c */ /* 0x002fda000bf06070 */
[----:B------:R-:W-:Y:S05]  /*0070*/  @P0 EXIT ;  /* 0x000000000000094d */ /* 0x000fea0003800000 */
[----:B------:R-:W0:Y:S01]  /*0080*/  LDC.64 R2, c[0x0][0x380] ;  /* 0x0000e000ff027b82 */ /* 0x000e220000000a00 */
[----:B------:R-:W1:Y:S01]  /*0090*/  LDCU UR4, c[0x0][0x370] ;  /* 0x00006e00ff0477ac */ /* 0x000e620008000800 */
[----:B------:R-:W2:Y:S06]  /*00a0*/  LDCU.64 UR6, c[0x0][0x358] ;  /* 0x00006b00ff0677ac */ /* 0x000eac0008000a00 */
[----:B------:R-:W3:Y:S01]  /*00b0*/  LDC.64 R12, c[0x0][0x388] ;  /* 0x0000e200ff0c7b82 */ /* 0x000ee20000000a00 */
[----:B-1----:R-:W-:-:S07]  /*00c0*/  IMAD R0, R0, UR4, RZ ;  /* 0x0000000400007c24 */ /* 0x002fce000f8e02ff */
.L_x_0:
[----:B-1-3--:R-:W-:-:S03]  /*00d0*/  IMAD.WIDE.U32 R4, R15, 0x20, R12 ;  /* 0x000000200f047825 */ /* 0x00afc600078e000c */
[C---:B------:R-:W-:Y:S02]  /*00e0*/  IADD3 R11, P0, PT, R4.reuse, 0x7f4a7c15, RZ ;  /* 0x7f4a7c15040b7810 */ /* 0x040fe40007f1e0ff */
[C---:B------:R-:W-:Y:S02]  /*00f0*/  IADD3 R7, P1, PT, R4.reuse, -0x16b07d6, RZ ;  /* 0xfe94f82a04077810 */ /* 0x040fe40007f3e0ff */
[C---:B------:R-:W-:Y:S02]  /*0100*/  IADD3.X R19, PT, PT, R5.reuse, -0x61c88647, RZ, P0, !PT ;  /* 0x9e3779b905137810 */ /* 0x040fe400007fe4ff */
[C---:B------:R-:W-:Y:S02]  /*0110*/  IADD3 R17, P2, PT, R4.reuse, 0x7ddf743f, RZ ;  /* 0x7ddf743f04117810 */ /* 0x040fe40007f5e0ff */
[----:B------:R-:W-:Y:S02]  /*0120*/  IADD3 R4, P3, PT, R4, -0x2d60fac, RZ ;  /* 0xfd29f05404047810 */ /* 0x000fe40007f7e0ff */
[----:B------:R-:W-:-:S02]  /*0130*/  IADD3.X R6, PT, PT, R5, 0x3c6ef372, RZ, P1, !PT ;  /* 0x3c6ef37205067810 */ /* 0x000fc40000ffe4ff */
[----:B------:R-:W-:Y:S02]  /*0140*/  SHF.R.U64 R10, R11, 0x1e, R19 ;  /* 0x0000001e0b0a7819 */ /* 0x000fe40000001213 */
[C---:B------:R-:W-:Y:S02]  /*0150*/  IADD3.X R14, PT, PT, R5.reuse, -0x255992d4, RZ, P2, !PT ;  /* 0xdaa66d2c050e7810 */ /* 0x040fe400017fe4ff */
[----:B------:R-:W-:Y:S02]  /*0160*/  IADD3.X R9, PT, PT, R5, 0x78dde6e5, RZ, P3, !PT ;  /* 0x78dde6e505097810 */ /* 0x000fe40001ffe4ff */
[--C-:B------:R-:W-:Y:S02]  /*0170*/  SHF.R.U64 R8, R7, 0x1e, R6.reuse ;  /* 0x0000001e07087819 */ /* 0x100fe40000001206 */
[----:B------:R-:W-:Y:S02]  /*0180*/  SHF.R.U32.HI R16, RZ, 0x1e, R6 ;  /* 0x0000001eff107819 */ /* 0x000fe40000011606 */
[----:B------:R-:W-:-:S02]  /*0190*/  LOP3.LUT R10, R10, R11, RZ, 0x3c, !PT ;  /* 0x0000000b0a0a7212 */ /* 0x000fc400078e3cff */
[----:B------:R-:W-:Y:S02]  /*01a0*/  SHF.R.U32.HI R18, RZ, 0x1e, R19 ;  /* 0x0000001eff127819 */ /* 0x000fe40000011613 */
[----:B------:R-:W-:Y:S02]  /*01b0*/  SHF.R.U32.HI R11, RZ, 0x1e, R14 ;  /* 0x0000001eff0b7819 */ /* 0x000fe4000001160e */
[----:B------:R-:W-:Y:S02]  /*01c0*/  LOP3.LUT R8, R8, R7, RZ, 0x3c, !PT ;  /* 0x0000000708087212 */ /* 0x000fe400078e3cff */
[----:B------:R-:W-:Y:S02]  /*01d0*/  LOP3.LUT R16, R16, R6, RZ, 0x3c, !PT ;  /* 0x0000000610107212 */ /* 0x000fe400078e3cff */
[----:B------:R-:W-:Y:S02]  /*01e0*/  SHF.R.U32.HI R5, RZ, 0x1e, R9 ;  /* 0x0000001eff057819 */ /* 0x000fe40000011609 */
[----:B------:R-:W-:-:S02]  /*01f0*/  LOP3.LUT R18, R18, R19, RZ, 0x3c, !PT ;  /* 0x0000001312127212 */ /* 0x000fc400078e3cff */
[----:B------:R-:W-:Y:S02]  /*0200*/  SHF.R.U64 R6, R17, 0x1e, R14 ;  /* 0x0000001e11067819 */ /* 0x000fe4000000120e */
[----:B------:R-:W-:Y:S02]  /*0210*/  SHF.R.U64 R7, R4, 0x1e, R9 ;  /* 0x0000001e04077819 */ /* 0x000fe40000001209 */
[----:B------:R-:W-:Y:S02]  /*0220*/  LOP3.LUT R11, R11, R14, RZ, 0x3c, !PT ;  /* 0x0000000e0b0b7212 */ /* 0x000fe400078e3cff */
[----:B------:R-:W-:Y:S01]  /*0230*/  LOP3.LUT R5, R5, R9, RZ, 0x3c, !PT ;  /* 0x0000000905057212 */ /* 0x000fe200078e3cff */
[----:B------:R-:W-:Y:S01]  /*0240*/  IMAD R9, R16, 0x1ce4e5b9, RZ ;  /* 0x1ce4e5b910097824 */ /* 0x000fe200078e02ff */
[----:B------:R-:W-:Y:S01]  /*0250*/  LOP3.LUT R6, R6, R17, RZ, 0x3c, !PT ;  /* 0x0000001106067212 */ /* 0x000fe200078e3cff */
[----:B------:R-:W-:Y:S01]  /*0260*/  IMAD R19, R11, 0x1ce4e5b9, RZ ;  /* 0x1ce4e5b90b137824 */ /* 0x000fe200078e02ff */
[----:B------:R-:W-:Y:S01]  /*0270*/  LOP3.LUT R4, R7, R4, RZ, 0x3c, !PT ;  /* 0x0000000407047212 */ /* 0x000fe200078e3cff */
[----:B------:R-:W-:-:S02]  /*0280*/  IMAD R7, R18, 0x1ce4e5b9, RZ ;  /* 0x1ce4e5b912077824 */ /* 0x000fc400078e02ff */
[----:B------:R-:W-:Y:S02]  /*0290*/  IMAD R21, R5, 0x1ce4e5b9, RZ ;  /* 0x1ce4e5b905157824 */ /* 0x000fe400078e02ff */
[----:B------:R-:W-:Y:S02]  /*02a0*/  IMAD R5, R10, -0x40a7b893, R7 ;  /* 0xbf58476d0a057824 */ /* 0x000fe400078e0207 */
[C---:B------:R-:W-:Y:S02]  /*02b0*/  IMAD R19, R6.reuse, -0x40a7b893, R19 ;  /* 0xbf58476d06137824 */ /* 0x040fe400078e0213 */
[----:B------:R-:W-:-:S04]  /*02c0*/  IMAD.WIDE.U32 R6, R6, 0x1ce4e5b9, RZ ;  /* 0x1ce4e5b906067825 */ /* 0x000fc800078e00ff */
[C---:B------:R-:W-:Y:S02]  /*02d0*/  IMAD R17, R8.reuse, -0x40a7b893, R9 ;  /* 0xbf58476d08117824 */ /* 0x040fe400078e0209 */
[----:B------:R-:W-:-:S04]  /*02e0*/  IMAD.WIDE.U32 R8, R8, 0x1ce4e5b9, RZ ;  /* 0x1ce4e5b908087825 */ /* 0x000fc800078e00ff */
[----:B------:R-:W-:Y:S02]  /*02f0*/  IMAD.IADD R7, R7, 0x1, R19 ;  /* 0x0000000107077824 */ /* 0x000fe400078e0213 */
[----:B------:R-:W-:-:S04]  /*0300*/  IMAD.WIDE.U32 R10, R10, 0x1ce4e5b9, RZ ;  /* 0x1ce4e5b90a0a7825 */ /* 0x000fc800078e00ff */
[----:B------:R-:W-:Y:S01]  /*0310*/  IMAD.IADD R9, R9, 0x1, R17 ;  /* 0x0000000109097824 */ /* 0x000fe200078e0211 */
[----:B------:R-:W-:Y:S01]  /*0320*/  SHF.R.U64 R17, R6, 0x1b, R7 ;  /* 0x0000001b06117819 */ /* 0x000fe20000001207 */
[----:B------:R-:W-:Y:S02]  /*0330*/  IMAD.IADD R11, R11, 0x1, R5 ;  /* 0x000000010b0b7824 */ /* 0x000fe400078e0205 */
[C---:B------:R-:W-:Y:S01]  /*0340*/  IMAD R23, R4.reuse, -0x40a7b893, R21 ;  /* 0xbf58476d04177824 */ /* 0x040fe200078e0215 */
[----:B------:R-:W-:Y:S01]  /*0350*/  LOP3.LUT R14, R17, R6, RZ, 0x3c, !PT ;  /* 0x00000006110e7212 */ /* 0x000fe200078e3cff */
[----:B------:R-:W-:Y:S01]  /*0360*/  IMAD.WIDE.U32 R4, R4, 0x1ce4e5b9, RZ ;  /* 0x1ce4e5b904047825 */ /* 0x000fe200078e00ff */
[----:B------:R-:W-:Y:S02]  /*0370*/  SHF.R.U32.HI R16, RZ, 0x1b, R11 ;  /* 0x0000001bff107819 */ /* 0x000fe4000001160b */
[----:B------:R-:W-:Y:S01]  /*0380*/  SHF.R.U32.HI R18, RZ, 0x1b, R9 ;  /* 0x0000001bff127819 */ /* 0x000fe20000011609 */
[----:B------:R-:W-:Y:S01]  /*0390*/  IMAD.IADD R6, R5, 0x1, R23 ;  /* 0x0000000105067824 */ /* 0x000fe200078e0217 */
[----:B------:R-:W-:-:S02]  /*03a0*/  LOP3.LUT R17, R16, R11, RZ, 0x3c, !PT ;  /* 0x0000000b10117212 */ /* 0x000fc400078e3cff */
[----:B------:R-:W-:Y:S02]  /*03b0*/  SHF.R.U32.HI R16, RZ, 0x1b, R7 ;  /* 0x0000001bff107819 */ /* 0x000fe40000011607 */
[--C-:B------:R-:W-:Y:S01]  /*03c0*/  SHF.R.U32.HI R5, RZ, 0x1b, R6.reuse ;  /* 0x0000001bff057819 */ /* 0x100fe20000011606 */
[----:B------:R-:W-:Y:S01]  /*03d0*/  IMAD R17, R17, 0x133111eb, RZ ;  /* 0x133111eb11117824 */ /* 0x000fe200078e02ff */
[----:B------:R-:W-:Y:S02]  /*03e0*/  SHF.R.U64 R21, R10, 0x1b, R11 ;  /* 0x0000001b0a157819 */ /* 0x000fe4000000120b */
[----:B------:R-:W-:Y:S02]  /*03f0*/  SHF.R.U64 R19, R8, 0x1b, R9 ;  /* 0x0000001b08137819 */ /* 0x000fe40000001209 */
[----:B------:R-:W-:Y:S02]  /*0400*/  SHF.R.U64 R11, R4, 0x1b, R6 ;  /* 0x0000001b040b7819 */ /* 0x000fe40000001206 */
[----:B------:R-:W-:-:S02]  /*0410*/  LOP3.LUT R5, R5, R6, RZ, 0x3c, !PT ;  /* 0x0000000605057212 */ /* 0x000fc400078e3cff */
[----:B------:R-:W-:Y:S02]  /*0420*/  LOP3.LUT R9, R18, R9, RZ, 0x3c, !PT ;  /* 0x0000000912097212 */ /* 0x000fe400078e3cff */
[----:B------:R-:W-:Y:S01]  /*0430*/  LOP3.LUT R7, R16, R7, RZ, 0x3c, !PT ;  /* 0x0000000710077212 */ /* 0x000fe200078e3cff */
[----:B------:R-:W-:Y:S01]  /*0440*/  IMAD R5, R5, 0x133111eb, RZ ;  /* 0x133111eb05057824 */ /* 0x000fe200078e02ff */
[----:B------:R-:W-:Y:S01]  /*0450*/  LOP3.LUT R10, R21, R10, RZ, 0x3c, !PT ;  /* 0x0000000a150a7212 */ /* 0x000fe200078e3cff */
[----:B------:R-:W-:Y:S01]  /*0460*/  IMAD R9, R9, 0x133111eb, RZ ;  /* 0x133111eb09097824 */ /* 0x000fe200078e02ff */
[----:B------:R-:W-:Y:S01]  /*0470*/  LOP3.LUT R4, R11, R4, RZ, 0x3c, !PT ;  /* 0x000000040b047212 */ /* 0x000fe200078e3cff */
[----:B------:R-:W-:Y:S01]  /*0480*/  IMAD R21, R7, 0x133111eb, RZ ;  /* 0x133111eb07157824 */ /* 0x000fe200078e02ff */
[----:B------:R-:W-:Y:S01]  /*0490*/  LOP3.LUT R8, R19, R8, RZ, 0x3c, !PT ;  /* 0x0000000813087212 */ /* 0x000fe200078e3cff */
[C---:B------:R-:W-:Y:S02]  /*04a0*/  IMAD R17, R10.reuse, -0x6b2fb645, R17 ;  /* 0x94d049bb0a117824 */ /* 0x040fe400078e0211 */
[----:B------:R-:W-:-:S04]  /*04b0*/  IMAD.WIDE.U32 R10, R10, 0x133111eb, RZ ;  /* 0x133111eb0a0a7825 */ /* 0x000fc800078e00ff */
[----:B------:R-:W-:Y:S02]  /*04c0*/  IMAD R23, R4, -0x6b2fb645, R5 ;  /* 0x94d049bb04177824 */ /* 0x000fe400078e0205 */
[C---:B------:R-:W-:Y:S02]  /*04d0*/  IMAD R19, R8.reuse, -0x6b2fb645, R9 ;  /* 0x94d049bb08137824 */ /* 0x040fe400078e0209 */
[----:B------:R-:W-:-:S04]  /*04e0*/  IMAD.WIDE.U32 R6, R8, 0x133111eb, RZ ;  /* 0x133111eb08067825 */ /* 0x000fc800078e00ff */
[----:B------:R-:W-:-:S04]  /*04f0*/  IMAD.WIDE.U32 R4, R4, 0x133111eb, RZ ;  /* 0x133111eb04047825 */ /* 0x000fc800078e00ff */
[C---:B------:R-:W-:Y:S02]  /*0500*/  IMAD R21, R14.reuse, -0x6b2fb645, R21 ;  /* 0x94d049bb0e157824 */ /* 0x040fe400078e0215 */
[----:B------:R-:W-:-:S04]  /*0510*/  IMAD.WIDE.U32 R8, R14, 0x133111eb, RZ ;  /* 0x133111eb0e087825 */ /* 0x000fc800078e00ff */
[----:B------:R-:W-:Y:S02]  /*0520*/  IMAD.IADD R17, R11, 0x1, R17 ;  /* 0x000000010b117824 */ /* 0x000fe400078e0211 */
[----:B------:R-:W-:Y:S02]  /*0530*/  IMAD.IADD R11, R7, 0x1, R19 ;  /* 0x00000001070b7824 */ /* 0x000fe400078e0213 */
[----:B------:R-:W-:Y:S01]  /*0540*/  IMAD.IADD R5, R5, 0x1, R23 ;  /* 0x0000000105057824 */ /* 0x000fe200078e0217 */
[----:B------:R-:W-:Y:S01]  /*0550*/  SHF.R.U64 R23, R10, 0x1f, R17 ;  /* 0x0000001f0a177819 */ /* 0x000fe20000001211 */
[----:B------:R-:W-:Y:S01]  /*0560*/  IMAD.IADD R7, R9, 0x1, R21 ;  /* 0x0000000109077824 */ /* 0x000fe200078e0215 */
[----:B------:R-:W-:Y:S02]  /*0570*/  SHF.R.U64 R21, R6, 0x1f, R11 ;  /* 0x0000001f06157819 */ /* 0x000fe4000000120b */
[----:B------:R-:W-:Y:S02]  /*0580*/  SHF.R.U64 R9, R4, 0x1f, R5 ;  /* 0x0000001f04097819 */ /* 0x000fe40000001205 */
[----:B------:R-:W-:-:S02]  /*0590*/  SHF.R.U64 R19, R8, 0x1f, R7 ;  /* 0x0000001f08137819 */ /* 0x000fc40000001207 */
[----:B------:R-:W-:Y:S02]  /*05a0*/  SHF.R.U32.HI R20, RZ, 0x1f, R17 ;  /* 0x0000001fff147819 */ /* 0x000fe40000011611 */
[----:B------:R-:W-:Y:S02]  /*05b0*/  SHF.R.U32.HI R18, RZ, 0x1f, R11 ;  /* 0x0000001fff127819 */ /* 0x000fe4000001160b */
[----:B------:R-:W-:Y:S02]  /*05c0*/  LOP3.LUT R14, R9, R4, RZ, 0x3c, !PT ;  /* 0x00000004090e7212 */ /* 0x000fe400078e3cff */
[----:B------:R-:W-:Y:S02]  /*05d0*/  LOP3.LUT R10, R23, R10, RZ, 0x3c, !PT ;  /* 0x0000000a170a7212 */ /* 0x000fe400078e3cff */
[----:B------:R-:W-:Y:S02]  /*05e0*/  LOP3.LUT R6, R21, R6, RZ, 0x3c, !PT ;  /* 0x0000000615067212 */ /* 0x000fe400078e3cff */
[----:B------:R-:W-:-:S02]  /*05f0*/  LOP3.LUT R8, R19, R8, RZ, 0x3c, !PT ;  /* 0x0000000813087212 */ /* 0x000fc400078e3cff */
[----:B------:R-:W-:Y:S02]  /*0600*/  SHF.R.U32.HI R4, RZ, 0x1f, R5 ;  /* 0x0000001fff047819 */ /* 0x000fe40000011605 */
[----:B------:R-:W-:Y:S02]  /*0610*/  SHF.R.U32.HI R16, RZ, 0x1f, R7 ;  /* 0x0000001fff107819 */ /* 0x000fe40000011607 */
[----:B------:R-:W-:Y:S02]  /*0620*/  LOP3.LUT R21, R20, R17, RZ, 0x3c, !PT ;  /* 0x0000001114157212 */ /* 0x000fe400078e3cff */
[----:B------:R-:W-:Y:S02]  /*0630*/  LOP3.LUT R19, R18, R11, RZ, 0x3c, !PT ;  /* 0x0000000b12137212 */ /* 0x000fe400078e3cff */
[----:B------:R-:W-:Y:S01]  /*0640*/  LOP3.LUT R11, R4, R5, RZ, 0x3c, !PT ;  /* 0x00000005040b7212 */ /* 0x000fe200078e3cff */
[----:B------:R-:W-:Y:S01]  /*0650*/  IMAD.MOV.U32 R4, RZ, RZ, R10 ;  /* 0x000000ffff047224 */ /* 0x000fe200078e000a */
[----:B------:R-:W-:Y:S01]  /*0660*/  LOP3.LUT R9, R16, R7, RZ, 0x3c, !PT ;  /* 0x0000000710097212 */ /* 0x000fe200078e3cff */
[----:B0-----:R-:W-:-:S04]  /*0670*/  IMAD.WIDE.U32 R16, R15, 0x20, R2 ;  /* 0x000000200f107825 */ /* 0x001fc800078e0002 */
[----:B------:R-:W-:Y:S02]  /*0680*/  IMAD.MOV.U32 R5, RZ, RZ, R21 ;  /* 0x000000ffff057224 */ /* 0x000fe400078e0015 */
[----:B------:R-:W-:Y:S02]  /*0690*/  IMAD.MOV.U32 R7, RZ, RZ, R19 ;  /* 0x000000ffff077224 */ /* 0x000fe400078e0013 */
[----:B------:R-:W-:Y:S02]  /*06a0*/  IMAD.MOV.U32 R10, RZ, RZ, R14 ;  /* 0x000000ffff0a7224 */ /* 0x000fe400078e000e */
[----:B------:R-:W-:Y:S01]  /*06b0*/  IMAD.IADD R15, R0, 0x1, R15 ;  /* 0x00000001000f7824 */ /* 0x000fe200078e020f */
[----:B--2---:R1:W-:Y:S04]  /*06c0*/  STG.E.128 desc[UR6][R16.64], R4 ;  /* 0x0000000410007986 */ /* 0x0043e8000c101d06 */
[----:B------:R1:W-:Y:S01]  /*06d0*/  STG.E.128 desc[UR6][R16.64+0x10], R8 ;  /* 0x0000100810007986 */ /* 0x0003e2000c101d06 */
[----:B------:R-:W-:-:S13]  /*06e0*/  ISETP.GE.U32.AND P0, PT, R15, UR5, PT ;  /* 0x000000050f007c0c */ /* 0x000fda000bf06070 */
[----:B------:R-:W-:Y:S05]  /*06f0*/  @!P0 BRA `(.L_x_0) ;  /* 0xfffffff800748947 */ /* 0x000fea000383ffff */
[----:B------:R-:W-:Y:S05]  /*0700*/  EXIT ;  /* 0x000000000000794d */ /* 0x000fea0003800000 */
.L_x_1:
[----:B------:R-:W-:-:S00]  /*0710*/  BRA `(.L_x_1) ;  /* 0xfffffffc00fc7947 */ /* 0x000fc0000383ffff */
[----:B------:R-:W-:-:S00]  /*0720*/  NOP ;  /* 0x0000000000007918 */ /* 0x000fc00000000000 */
        /* <DEDUP_REMOVED lines=13> */
.L_x_2:


//--------------------- .nv.shared.reserved.0     --------------------------
	.section	.nv.shared.reserved.0,"aw",@nobits
	.weak		__nv_reservedSMEM_offset_0_alias
	.size		__nv_reservedSMEM_offset_0_alias, 0, 64
	.other		__nv_reservedSMEM_offset_0_alias,@"STO_CUDA_RESERVED_SHARED STV_DEFAULT"
__nv_reservedSMEM_offset_0_alias:
	.zero		0
	.zero		64


//--------------------- .nv.constant0.generate_seeds --------------------------
	.section	.nv.constant0.generate_seeds,"a",@progbits
	.sectionflags	@""
	.align	4
.nv.constant0.generate_seeds:
	.zero		916


//--------------------- SYMBOLS --------------------------

	.type		.nv.reservedSmem.offset0,@object
	.size		.nv.reservedSmem.offset0,0x4
